//
// Generated by NVIDIA NVVM Compiler
//
// Compiler Build ID: CL-36424714
// Cuda compilation tools, release 13.0, V13.0.88
// Based on NVVM 20.0.0
//

.version 9.0
.target sm_100
.address_size 64

	// .globl	fill_with_f32

.visible .entry fill_with_f32(
	.param .u64 .ptr .align 1 fill_with_f32_param_0,
	.param .f32 fill_with_f32_param_1,
	.param .u64 fill_with_f32_param_2
)
{
	.reg .pred 	%p<2>;
	.reg .b32 	%r<5>;
	.reg .b32 	%f<2>;
	.reg .b64 	%rd<7>;

	ld.param.u64 	%rd2, [fill_with_f32_param_0];
	ld.param.f32 	%f1, [fill_with_f32_param_1];
	ld.param.u64 	%rd3, [fill_with_f32_param_2];
	mov.u32 	%r1, %ctaid.x;
	mov.u32 	%r2, %ntid.x;
	mov.u32 	%r3, %tid.x;
	mad.lo.s32 	%r4, %r1, %r2, %r3;
	cvt.u64.u32 	%rd1, %r4;
	setp.le.u64 	%p1, %rd3, %rd1;
	@%p1 bra 	$L__BB0_2;
	cvta.to.global.u64 	%rd4, %rd2;
	shl.b64 	%rd5, %rd1, 2;
	add.s64 	%rd6, %rd4, %rd5;
	st.global.f32 	[%rd6], %f1;
$L__BB0_2:
	ret;

}
	// .globl	fill_with_f64
.visible .entry fill_with_f64(
	.param .u64 .ptr .align 1 fill_with_f64_param_0,
	.param .f64 fill_with_f64_param_1,
	.param .u64 fill_with_f64_param_2
)
{
	.reg .pred 	%p<2>;
	.reg .b32 	%r<5>;
	.reg .b64 	%rd<7>;
	.reg .b64 	%fd<2>;

	ld.param.u64 	%rd2, [fill_with_f64_param_0];
	ld.param.f64 	%fd1, [fill_with_f64_param_1];
	ld.param.u64 	%rd3, [fill_with_f64_param_2];
	mov.u32 	%r1, %ctaid.x;
	mov.u32 	%r2, %ntid.x;
	mov.u32 	%r3, %tid.x;
	mad.lo.s32 	%r4, %r1, %r2, %r3;
	cvt.u64.u32 	%rd1, %r4;
	setp.le.u64 	%p1, %rd3, %rd1;
	@%p1 bra 	$L__BB1_2;
	cvta.to.global.u64 	%rd4, %rd2;
	shl.b64 	%rd5, %rd1, 3;
	add.s64 	%rd6, %rd4, %rd5;
	st.global.f64 	[%rd6], %fd1;
$L__BB1_2:
	ret;

}


// ===== COMPILED SASS (sm_100) =====

	.target	sm_100

	.elftype	@"ET_EXEC"


//--------------------- .note.nv.tkinfo           --------------------------
	.section	.note.nv.tkinfo,"",@"SHT_NOTE"
	.sectionflags	@"SHF_NOTE_NV_TKINFO"
	.tkinfo
        /*0018*/ 	.word	0x00000002
        /*0030*/ 	.string	""
        /*0030*/ 	.string	"ptxas"
        /*0030*/ 	.string	"Cuda compilation tools, release 13.0, V13.0.88"
        /*0030*/ 	.string	"Build cuda_13.0.r13.0/compiler.36424714_0"
        /*0030*/ 	.string	"-arch sm_100 -m 64 "



//--------------------- .note.nv.cuinfo           --------------------------
	.section	.note.nv.cuinfo,"",@"SHT_NOTE"
	.sectionflags	@"SHF_NOTE_NV_CUINFO"
        /*0018*/ 	.short	0x0002
        /*001a*/ 	.short	0x0064
        /*001c*/ 	.short	0x0082
	.zero		2


//--------------------- .nv.info                  --------------------------
	.section	.nv.info,"",@"SHT_CUDA_INFO"
	.align	4


	//----- nvinfo : EIATTR_REGCOUNT
	.align		4
        /*0000*/ 	.byte	0x04, 0x2f
        /*0002*/ 	.short	(.L_1 - .L_0)
	.align		4
.L_0:
        /*0004*/ 	.word	index@(fill_with_f32)
        /*0008*/ 	.word	0x00000008


	//----- nvinfo : EIATTR_FRAME_SIZE
	.align		4
.L_1:
        /*000c*/ 	.byte	0x04, 0x11
        /*000e*/ 	.short	(.L_3 - .L_2)
	.align		4
.L_2:
        /*0010*/ 	.word	index@(fill_with_f32)
        /*0014*/ 	.word	0x00000000


	//----- nvinfo : EIATTR_REGCOUNT
	.align		4
.L_3:
        /*0018*/ 	.byte	0x04, 0x2f
        /*001a*/ 	.short	(.L_5 - .L_4)
	.align		4
.L_4:
        /*001c*/ 	.word	index@(fill_with_f64)
        /*0020*/ 	.word	0x00000008


	//----- nvinfo : EIATTR_FRAME_SIZE
	.align		4
.L_5:
        /*0024*/ 	.byte	0x04, 0x11
        /*0026*/ 	.short	(.L_7 - .L_6)
	.align		4
.L_6:
        /*0028*/ 	.word	index@(fill_with_f64)
        /*002c*/ 	.word	0x00000000


	//----- nvinfo : EIATTR_MIN_STACK_SIZE
	.align		4
.L_7:
        /*0030*/ 	.byte	0x04, 0x12
        /*0032*/ 	.short	(.L_9 - .L_8)
	.align		4
.L_8:
        /*0034*/ 	.word	index@(fill_with_f64)
        /*0038*/ 	.word	0x00000000


	//----- nvinfo : EIATTR_MIN_STACK_SIZE
	.align		4
.L_9:
        /*003c*/ 	.byte	0x04, 0x12
        /*003e*/ 	.short	(.L_11 - .L_10)
	.align		4
.L_10:
        /*0040*/ 	.word	index@(fill_with_f32)
        /*0044*/ 	.word	0x00000000
.L_11:


//--------------------- .nv.compat                --------------------------
	.section	.nv.compat,"",@"SHT_CUDA_COMPAT_INFO"
	.align	4
        /*0000*/ 	.byte	0x02, 0x09, 0x00, 0x00, 0x02, 0x02, 0x01, 0x00, 0x02, 0x05, 0x05, 0x00, 0x03, 0x07, 0x01, 0x01
        /*0010*/ 	.byte	0x02, 0x03, 0x00, 0x00, 0x02, 0x06, 0x01, 0x00, 0x04, 0x0b, 0x08, 0x00, 0x09, 0x00, 0x00, 0x00
        /*0020*/ 	.byte	0x00, 0x00, 0x00, 0x00


//--------------------- .nv.info.fill_with_f64    --------------------------
	.section	.nv.info.fill_with_f64,"",@"SHT_CUDA_INFO"
	.sectionflags	@""
	.align	4


	//----- nvinfo : EIATTR_CUDA_API_VERSION
	.align		4
        /*0000*/ 	.byte	0x04, 0x37
        /*0002*/ 	.short	(.L_13 - .L_12)
.L_12:
        /*0004*/ 	.word	0x00000082


	//----- nvinfo : EIATTR_KPARAM_INFO
	.align		4
.L_13:
        /*0008*/ 	.byte	0x04, 0x17
        /*000a*/ 	.short	(.L_15 - .L_14)
.L_14:
        /*000c*/ 	.word	0x00000000
        /*0010*/ 	.short	0x0002
        /*0012*/ 	.short	0x0010
        /*0014*/ 	.byte	0x00, 0xf0, 0x21, 0x00


	//----- nvinfo : EIATTR_KPARAM_INFO
	.align		4
.L_15:
        /*0018*/ 	.byte	0x04, 0x17
        /*001a*/ 	.short	(.L_17 - .L_16)
.L_16:
        /*001c*/ 	.word	0x00000000
        /*0020*/ 	.short	0x0001
        /*0022*/ 	.short	0x0008
        /*0024*/ 	.byte	0x00, 0xf0, 0x21, 0x00


	//----- nvinfo : EIATTR_KPARAM_INFO
	.align		4
.L_17:
        /*0028*/ 	.byte	0x04, 0x17
        /*002a*/ 	.short	(.L_19 - .L_18)
.L_18:
        /*002c*/ 	.word	0x00000000
        /*0030*/ 	.short	0x0000
        /*0032*/ 	.short	0x0000
        /*0034*/ 	.byte	0x00, 0xf5, 0x21, 0x00


	//----- nvinfo : EIATTR_SPARSE_MMA_MASK
	.align		4
.L_19:
        /*0038*/ 	.byte	0x03, 0x50
        /*003a*/ 	.short	0x0000


	//----- nvinfo : EIATTR_MAXREG_COUNT
	.align		4
        /*003c*/ 	.byte	0x03, 0x1b
        /*003e*/ 	.short	0x00ff


	//----- nvinfo : EIATTR_MERCURY_ISA_VERSION
	.align		4
        /*0040*/ 	.byte	0x03, 0x5f
        /*0042*/ 	.short	0x0101


	//----- nvinfo : EIATTR_VRC_CTA_INIT_COUNT
	.align		4
        /*0044*/ 	.byte	0x02, 0x4a
	.zero		1
	.zero		1


	//----- nvinfo : EIATTR_EXIT_INSTR_OFFSETS
	.align		4
        /*0048*/ 	.byte	0x04, 0x1c
        /*004a*/ 	.short	(.L_21 - .L_20)


	//   ....[0]....
.L_20:
        /*004c*/ 	.word	0x00000080


	//   ....[1]....
        /*0050*/ 	.word	0x000000f0


	//----- nvinfo : EIATTR_CBANK_PARAM_SIZE
	.align		4
.L_21:
        /*0054*/ 	.byte	0x03, 0x19
        /*0056*/ 	.short	0x0018


	//----- nvinfo : EIATTR_PARAM_CBANK
	.align		4
        /*0058*/ 	.byte	0x04, 0x0a
        /*005a*/ 	.short	(.L_23 - .L_22)
	.align		4
.L_22:
        /*005c*/ 	.word	index@(.nv.constant0.fill_with_f64)
        /*0060*/ 	.short	0x0380
        /*0062*/ 	.short	0x0018


	//----- nvinfo : EIATTR_SW_WAR
	.align		4
.L_23:
        /*0064*/ 	.byte	0x04, 0x36
        /*0066*/ 	.short	(.L_25 - .L_24)
.L_24:
        /*0068*/ 	.word	0x00000008
.L_25:


//--------------------- .nv.info.fill_with_f32    --------------------------
	.section	.nv.info.fill_with_f32,"",@"SHT_CUDA_INFO"
	.sectionflags	@""
	.align	4


	//----- nvinfo : EIATTR_CUDA_API_VERSION
	.align		4
        /*0000*/ 	.byte	0x04, 0x37
        /*0002*/ 	.short	(.L_27 - .L_26)
.L_26:
        /*0004*/ 	.word	0x00000082


	//----- nvinfo : EIATTR_KPARAM_INFO
	.align		4
.L_27:
        /*0008*/ 	.byte	0x04, 0x17
        /*000a*/ 	.short	(.L_29 - .L_28)
.L_28:
        /*000c*/ 	.word	0x00000000
        /*0010*/ 	.short	0x0002
        /*0012*/ 	.short	0x0010
        /*0014*/ 	.byte	0x00, 0xf0, 0x21, 0x00


	//----- nvinfo : EIATTR_KPARAM_INFO
	.align		4
.L_29:
        /*0018*/ 	.byte	0x04, 0x17
        /*001a*/ 	.short	(.L_31 - .L_30)
.L_30:
        /*001c*/ 	.word	0x00000000
        /*0020*/ 	.short	0x0001
        /*0022*/ 	.short	0x0008
        /*0024*/ 	.byte	0x00, 0xf0, 0x11, 0x00


	//----- nvinfo : EIATTR_KPARAM_INFO
	.align		4
.L_31:
        /*0028*/ 	.byte	0x04, 0x17
        /*002a*/ 	.short	(.L_33 - .L_32)
.L_32:
        /*002c*/ 	.word	0x00000000
        /*0030*/ 	.short	0x0000
        /*0032*/ 	.short	0x0000
        /*0034*/ 	.byte	0x00, 0xf5, 0x21, 0x00


	//----- nvinfo : EIATTR_SPARSE_MMA_MASK
	.align		4
.L_33:
        /*0038*/ 	.byte	0x03, 0x50
        /*003a*/ 	.short	0x0000


	//----- nvinfo : EIATTR_MAXREG_COUNT
	.align		4
        /*003c*/ 	.byte	0x03, 0x1b
        /*003e*/ 	.short	0x00ff


	//----- nvinfo : EIATTR_MERCURY_ISA_VERSION
	.align		4
        /*0040*/ 	.byte	0x03, 0x5f
        /*0042*/ 	.short	0x0101


	//----- nvinfo : EIATTR_VRC_CTA_INIT_COUNT
	.align		4
        /*0044*/ 	.byte	0x02, 0x4a
	.zero		1
	.zero		1


	//----- nvinfo : EIATTR_EXIT_INSTR_OFFSETS
	.align		4
        /*0048*/ 	.byte	0x04, 0x1c
        /*004a*/ 	.short	(.L_35 - .L_34)


	//   ....[0]....
.L_34:
        /*004c*/ 	.word	0x00000080


	//   ....[1]....
        /*0050*/ 	.word	0x000000f0


	//----- nvinfo : EIATTR_CBANK_PARAM_SIZE
	.align		4
.L_35:
        /*0054*/ 	.byte	0x03, 0x19
        /*0056*/ 	.short	0x0018


	//----- nvinfo : EIATTR_PARAM_CBANK
	.align		4
        /*0058*/ 	.byte	0x04, 0x0a
        /*005a*/ 	.short	(.L_37 - .L_36)
	.align		4
.L_36:
        /*005c*/ 	.word	index@(.nv.constant0.fill_with_f32)
        /*0060*/ 	.short	0x0380
        /*0062*/ 	.short	0x0018


	//----- nvinfo : EIATTR_SW_WAR
	.align		4
.L_37:
        /*0064*/ 	.byte	0x04, 0x36
        /*0066*/ 	.short	(.L_39 - .L_38)
.L_38:
        /*0068*/ 	.word	0x00000008
.L_39:


//--------------------- .nv.callgraph             --------------------------
	.section	.nv.callgraph,"",@"SHT_CUDA_CALLGRAPH"
	.align	4
	.sectionentsize	8
	.align		4
        /*0000*/ 	.word	0x00000000
	.align		4
        /*0004*/ 	.word	0xffffffff
	.align		4
        /*0008*/ 	.word	0x00000000
	.align		4
        /*000c*/ 	.word	0xfffffffe
	.align		4
        /*0010*/ 	.word	0x00000000
	.align		4
        /*0014*/ 	.word	0xfffffffd
	.align		4
        /*0018*/ 	.word	0x00000000
	.align		4
        /*001c*/ 	.word	0xfffffffc


//--------------------- .text.fill_with_f64       --------------------------
	.section	.text.fill_with_f64,"ax",@progbits
	.align	128
        .global         fill_with_f64
        .type           fill_with_f64,@function
        .size           fill_with_f64,(.L_x_2 - fill_with_f64)
        .other          fill_with_f64,@"STO_CUDA_ENTRY STV_DEFAULT"
fill_with_f64:
.text.fill_with_f64:
[----:B------:R-:W-:Y:S01]  /*0000*/  LDC R1, c[0x0][0x37c] ;  /* 0x0000df00ff017b82 */ /* 0x000fe20000000800 */
[----:B------:R-:W0:Y:S07]  /*0010*/  S2R R3, SR_TID.X ;  /* 0x0000000000037919 */ /* 0x000e2e0000002100 */
[----:B------:R-:W0:Y:S01]  /*0020*/  S2UR UR4, SR_CTAID.X ;  /* 0x00000000000479c3 */ /* 0x000e220000002500 */
[----:B------:R-:W1:Y:S07]  /*0030*/  LDCU.64 UR6, c[0x0][0x390] ;  /* 0x00007200ff0677ac */ /* 0x000e6e0008000a00 */
[----:B------:R-:W0:Y:S02]  /*0040*/  LDC R0, c[0x0][0x360] ;  /* 0x0000d800ff007b82 */ /* 0x000e240000000800 */
[----:B0-----:R-:W-:-:S05]  /*0050*/  IMAD R0, R0, UR4, R3 ;  /* 0x0000000400007c24 */ /* 0x001fca000f8e0203 */
[----:B-1----:R-:W-:-:S04]  /*0060*/  ISETP.GE.U32.AND P0, PT, R0, UR6, PT ;  /* 0x0000000600007c0c */ /* 0x002fc8000bf06070 */
[----:B------:R-:W-:-:S13]  /*0070*/  ISETP.GE.U32.AND.EX P0, PT, RZ, UR7, PT, P0 ;  /* 0x00000007ff007c0c */ /* 0x000fda000bf06100 */
[----:B------:R-:W-:Y:S05]  /*0080*/  @P0 EXIT ;  /* 0x000000000000094d */ /* 0x000fea0003800000 */
[----:B------:R-:W0:Y:S01]  /*0090*/  LDCU.64 UR6, c[0x0][0x380] ;  /* 0x00007000ff0677ac */ /* 0x000e220008000a00 */
[----:B------:R-:W1:Y:S01]  /*00a0*/  LDC.64 R4, c[0x0][0x388] ;  /* 0x0000e200ff047b82 */ /* 0x000e620000000a00 */
[----:B------:R-:W1:Y:S01]  /*00b0*/  LDCU.64 UR4, c[0x0][0x358] ;  /* 0x00006b00ff0477ac */ /* 0x000e620008000a00 */
[----:B0-----:R-:W-:-:S04]  /*00c0*/  LEA R2, P0, R0, UR6, 0x3 ;  /* 0x0000000600027c11 */ /* 0x001fc8000f8018ff */
[----:B------:R-:W-:-:S05]  /*00d0*/  LEA.HI.X R3, R0, UR7, RZ, 0x3, P0 ;  /* 0x0000000700037c11 */ /* 0x000fca00080f1cff */
[----:B-1----:R-:W-:Y:S01]  /*00e0*/  STG.E.64 desc[UR4][R2.64], R4 ;  /* 0x0000000402007986 */ /* 0x002fe2000c101b04 */
[----:B------:R-:W-:Y:S05]  /*00f0*/  EXIT ;  /* 0x000000000000794d */ /* 0x000fea0003800000 */
.L_x_0:
[----:B------:R-:W-:-:S00]  /*0100*/  BRA `(.L_x_0) ;  /* 0xfffffffc00fc7947 */ /* 0x000fc0000383ffff */
[----:B------:R-:W-:-:S00]  /*0110*/  NOP ;  /* 0x0000000000007918 */ /* 0x000fc00000000000 */
        /* <DEDUP_REMOVED lines=14> */
.L_x_2:


//--------------------- .text.fill_with_f32       --------------------------
	.section	.text.fill_with_f32,"ax",@progbits
	.align	128
        .global         fill_with_f32
        .type           fill_with_f32,@function
        .size           fill_with_f32,(.L_x_3 - fill_with_f32)
        .other          fill_with_f32,@"STO_CUDA_ENTRY STV_DEFAULT"
fill_with_f32:
.text.fill_with_f32:
        /* <DEDUP_REMOVED lines=10> */
[----:B------:R-:W1:Y:S01]  /*00a0*/  LDC R5, c[0x0][0x388] ;  /* 0x0000e200ff057b82 */ /* 0x000e620000000800 */
[----:B------:R-:W1:Y:S01]  /*00b0*/  LDCU.64 UR4, c[0x0][0x358] ;  /* 0x00006b00ff0477ac */ /* 0x000e620008000a00 */
[----:B0-----:R-:W-:-:S04]  /*00c0*/  LEA R2, P0, R0, UR6, 0x2 ;  /* 0x0000000600027c11 */ /* 0x001fc8000f8010ff */
[----:B------:R-:W-:-:S05]  /*00d0*/  LEA.HI.X R3, R0, UR7, RZ, 0x2, P0 ;  /* 0x0000000700037c11 */ /* 0x000fca00080f14ff */
[----:B-1----:R-:W-:Y:S01]  /*00e0*/  STG.E desc[UR4][R2.64], R5 ;  /* 0x0000000502007986 */ /* 0x002fe2000c101904 */
[----:B------:R-:W-:Y:S05]  /*00f0*/  EXIT ;  /* 0x000000000000794d */ /* 0x000fea0003800000 */
.L_x_1:
        /* <DEDUP_REMOVED lines=16> */
.L_x_3:


//--------------------- .nv.shared.reserved.0     --------------------------
	.section	.nv.shared.reserved.0,"aw",@nobits
	.weak		__nv_reservedSMEM_offset_0_alias
	.size		__nv_reservedSMEM_offset_0_alias, 0, 64
	.other		__nv_reservedSMEM_offset_0_alias,@"STO_CUDA_RESERVED_SHARED STV_DEFAULT"
__nv_reservedSMEM_offset_0_alias:
	.zero		0
	.zero		64


//--------------------- .nv.constant0.fill_with_f64 --------------------------
	.section	.nv.constant0.fill_with_f64,"a",@progbits
	.sectionflags	@""
	.align	4
.nv.constant0.fill_with_f64:
	.zero		920


//--------------------- .nv.constant0.fill_with_f32 --------------------------
	.section	.nv.constant0.fill_with_f32,"a",@progbits
	.sectionflags	@""
	.align	4
.nv.constant0.fill_with_f32:
	.zero		920


//--------------------- SYMBOLS --------------------------

	.type		.nv.reservedSmem.offset0,@object
	.size		.nv.reservedSmem.offset0,0x4
